//
// Generated by NVIDIA NVVM Compiler
//
// Compiler Build ID: CL-36424714
// Cuda compilation tools, release 13.0, V13.0.88
// Based on NVVM 20.0.0
//

.version 9.0
.target sm_100
.address_size 64

	// .globl	CalpahGaxpGy

.visible .entry CalpahGaxpGy(
	.param .f64 CalpahGaxpGy_param_0,
	.param .u64 .ptr .align 1 CalpahGaxpGy_param_1,
	.param .u64 .ptr .align 1 CalpahGaxpGy_param_2,
	.param .u64 .ptr .align 1 CalpahGaxpGy_param_3
)
{
	.reg .b32 	%r<5>;
	.reg .b64 	%rd<10>;
	.reg .b64 	%fd<7>;

	ld.param.f64 	%fd1, [CalpahGaxpGy_param_0];
	ld.param.u64 	%rd1, [CalpahGaxpGy_param_1];
	ld.param.u64 	%rd2, [CalpahGaxpGy_param_2];
	ld.param.u64 	%rd3, [CalpahGaxpGy_param_3];
	cvta.to.global.u64 	%rd4, %rd3;
	cvta.to.global.u64 	%rd5, %rd2;
	cvta.to.global.u64 	%rd6, %rd1;
	mov.u32 	%r1, %tid.x;
	mov.u32 	%r2, %ctaid.x;
	mov.u32 	%r3, %ntid.x;
	mad.lo.s32 	%r4, %r2, %r3, %r1;
	ld.global.f64 	%fd2, [%rd6];
	mul.f64 	%fd3, %fd1, %fd2;
	mul.wide.s32 	%rd7, %r4, 8;
	add.s64 	%rd8, %rd5, %rd7;
	ld.global.f64 	%fd4, [%rd8];
	add.s64 	%rd9, %rd4, %rd7;
	ld.global.f64 	%fd5, [%rd9];
	fma.rn.f64 	%fd6, %fd3, %fd4, %fd5;
	st.global.f64 	[%rd9], %fd6;
	ret;

}


// ===== COMPILED SASS (sm_100) =====

	.target	sm_100

	.elftype	@"ET_EXEC"


//--------------------- .note.nv.tkinfo           --------------------------
	.section	.note.nv.tkinfo,"",@"SHT_NOTE"
	.sectionflags	@"SHF_NOTE_NV_TKINFO"
	.tkinfo
        /*0018*/ 	.word	0x00000002
        /*0030*/ 	.string	""
        /*0030*/ 	.string	"ptxas"
        /*0030*/ 	.string	"Cuda compilation tools, release 13.0, V13.0.88"
        /*0030*/ 	.string	"Build cuda_13.0.r13.0/compiler.36424714_0"
        /*0030*/ 	.string	"-arch sm_100 -m 64 "



//--------------------- .note.nv.cuinfo           --------------------------
	.section	.note.nv.cuinfo,"",@"SHT_NOTE"
	.sectionflags	@"SHF_NOTE_NV_CUINFO"
        /*0018*/ 	.short	0x0002
        /*001a*/ 	.short	0x0064
        /*001c*/ 	.short	0x0082
	.zero		2


//--------------------- .nv.info                  --------------------------
	.section	.nv.info,"",@"SHT_CUDA_INFO"
	.align	4


	//----- nvinfo : EIATTR_REGCOUNT
	.align		4
        /*0000*/ 	.byte	0x04, 0x2f
        /*0002*/ 	.short	(.L_1 - .L_0)
	.align		4
.L_0:
        /*0004*/ 	.word	index@(CalpahGaxpGy)
        /*0008*/ 	.word	0x0000000e


	//----- nvinfo : EIATTR_FRAME_SIZE
	.align		4
.L_1:
        /*000c*/ 	.byte	0x04, 0x11
        /*000e*/ 	.short	(.L_3 - .L_2)
	.align		4
.L_2:
        /*0010*/ 	.word	index@(CalpahGaxpGy)
        /*0014*/ 	.word	0x00000000


	//----- nvinfo : EIATTR_MIN_STACK_SIZE
	.align		4
.L_3:
        /*0018*/ 	.byte	0x04, 0x12
        /*001a*/ 	.short	(.L_5 - .L_4)
	.align		4
.L_4:
        /*001c*/ 	.word	index@(CalpahGaxpGy)
        /*0020*/ 	.word	0x00000000
.L_5:


//--------------------- .nv.compat                --------------------------
	.section	.nv.compat,"",@"SHT_CUDA_COMPAT_INFO"
	.align	4
        /*0000*/ 	.byte	0x02, 0x09, 0x00, 0x00, 0x02, 0x02, 0x01, 0x00, 0x02, 0x05, 0x05, 0x00, 0x03, 0x07, 0x01, 0x01
        /*0010*/ 	.byte	0x02, 0x03, 0x00, 0x00, 0x02, 0x06, 0x01, 0x00, 0x04, 0x0b, 0x08, 0x00, 0x01, 0x00, 0x00, 0x00
        /*0020*/ 	.byte	0x00, 0x00, 0x00, 0x00


//--------------------- .nv.info.CalpahGaxpGy     --------------------------
	.section	.nv.info.CalpahGaxpGy,"",@"SHT_CUDA_INFO"
	.sectionflags	@""
	.align	4


	//----- nvinfo : EIATTR_CUDA_API_VERSION
	.align		4
        /*0000*/ 	.byte	0x04, 0x37
        /*0002*/ 	.short	(.L_7 - .L_6)
.L_6:
        /*0004*/ 	.word	0x00000082


	//----- nvinfo : EIATTR_KPARAM_INFO
	.align		4
.L_7:
        /*0008*/ 	.byte	0x04, 0x17
        /*000a*/ 	.short	(.L_9 - .L_8)
.L_8:
        /*000c*/ 	.word	0x00000000
        /*0010*/ 	.short	0x0003
        /*0012*/ 	.short	0x0018
        /*0014*/ 	.byte	0x00, 0xf5, 0x21, 0x00


	//----- nvinfo : EIATTR_KPARAM_INFO
	.align		4
.L_9:
        /*0018*/ 	.byte	0x04, 0x17
        /*001a*/ 	.short	(.L_11 - .L_10)
.L_10:
        /*001c*/ 	.word	0x00000000
        /*0020*/ 	.short	0x0002
        /*0022*/ 	.short	0x0010
        /*0024*/ 	.byte	0x00, 0xf5, 0x21, 0x00


	//----- nvinfo : EIATTR_KPARAM_INFO
	.align		4
.L_11:
        /*0028*/ 	.byte	0x04, 0x17
        /*002a*/ 	.short	(.L_13 - .L_12)
.L_12:
        /*002c*/ 	.word	0x00000000
        /*0030*/ 	.short	0x0001
        /*0032*/ 	.short	0x0008
        /*0034*/ 	.byte	0x00, 0xf5, 0x21, 0x00


	//----- nvinfo : EIATTR_KPARAM_INFO
	.align		4
.L_13:
        /*0038*/ 	.byte	0x04, 0x17
        /*003a*/ 	.short	(.L_15 - .L_14)
.L_14:
        /*003c*/ 	.word	0x00000000
        /*0040*/ 	.short	0x0000
        /*0042*/ 	.short	0x0000
        /*0044*/ 	.byte	0x00, 0xf0, 0x21, 0x00


	//----- nvinfo : EIATTR_SPARSE_MMA_MASK
	.align		4
.L_15:
        /*0048*/ 	.byte	0x03, 0x50
        /*004a*/ 	.short	0x0000


	//----- nvinfo : EIATTR_MAXREG_COUNT
	.align		4
        /*004c*/ 	.byte	0x03, 0x1b
        /*004e*/ 	.short	0x00ff


	//----- nvinfo : EIATTR_MERCURY_ISA_VERSION
	.align		4
        /*0050*/ 	.byte	0x03, 0x5f
        /*0052*/ 	.short	0x0101


	//----- nvinfo : EIATTR_VRC_CTA_INIT_COUNT
	.align		4
        /*0054*/ 	.byte	0x02, 0x4a
	.zero		1
	.zero		1


	//----- nvinfo : EIATTR_EXIT_INSTR_OFFSETS
	.align		4
        /*0058*/ 	.byte	0x04, 0x1c
        /*005a*/ 	.short	(.L_17 - .L_16)


	//   ....[0]....
.L_16:
        /*005c*/ 	.word	0x00000120


	//----- nvinfo : EIATTR_CBANK_PARAM_SIZE
	.align		4
.L_17:
        /*0060*/ 	.byte	0x03, 0x19
        /*0062*/ 	.short	0x0020


	//----- nvinfo : EIATTR_PARAM_CBANK
	.align		4
        /*0064*/ 	.byte	0x04, 0x0a
        /*0066*/ 	.short	(.L_19 - .L_18)
	.align		4
.L_18:
        /*0068*/ 	.word	index@(.nv.constant0.CalpahGaxpGy)
        /*006c*/ 	.short	0x0380
        /*006e*/ 	.short	0x0020


	//----- nvinfo : EIATTR_SW_WAR
	.align		4
.L_19:
        /*0070*/ 	.byte	0x04, 0x36
        /*0072*/ 	.short	(.L_21 - .L_20)
.L_20:
        /*0074*/ 	.word	0x00000008
.L_21:


//--------------------- .nv.callgraph             --------------------------
	.section	.nv.callgraph,"",@"SHT_CUDA_CALLGRAPH"
	.align	4
	.sectionentsize	8
	.align		4
        /*0000*/ 	.word	0x00000000
	.align		4
        /*0004*/ 	.word	0xffffffff
	.align		4
        /*0008*/ 	.word	0x00000000
	.align		4
        /*000c*/ 	.word	0xfffffffe
	.align		4
        /*0010*/ 	.word	0x00000000
	.align		4
        /*0014*/ 	.word	0xfffffffd
	.align		4
        /*0018*/ 	.word	0x00000000
	.align		4
        /*001c*/ 	.word	0xfffffffc


//--------------------- .text.CalpahGaxpGy        --------------------------
	.section	.text.CalpahGaxpGy,"ax",@progbits
	.align	128
        .global         CalpahGaxpGy
        .type           CalpahGaxpGy,@function
        .size           CalpahGaxpGy,(.L_x_1 - CalpahGaxpGy)
        .other          CalpahGaxpGy,@"STO_CUDA_ENTRY STV_DEFAULT"
CalpahGaxpGy:
.text.CalpahGaxpGy:
[----:B------:R-:W-:Y:S01]  /*0000*/  LDC R1, c[0x0][0x37c] ;  /* 0x0000df00ff017b82 */ /* 0x000fe20000000800 */
[----:B------:R-:W0:Y:S07]  /*0010*/  S2R R5, SR_TID.X ;  /* 0x0000000000057919 */ /* 0x000e2e0000002100 */
[----:B------:R-:W0:Y:S01]  /*0020*/  S2UR UR6, SR_CTAID.X ;  /* 0x00000000000679c3 */ /* 0x000e220000002500 */
[----:B------:R-:W1:Y:S07]  /*0030*/  LDCU.64 UR4, c[0x0][0x358] ;  /* 0x00006b00ff0477ac */ /* 0x000e6e0008000a00 */
[----:B------:R-:W0:Y:S08]  /*0040*/  LDC R0, c[0x0][0x360] ;  /* 0x0000d800ff007b82 */ /* 0x000e300000000800 */
[----:B------:R-:W1:Y:S08]  /*0050*/  LDC.64 R2, c[0x0][0x388] ;  /* 0x0000e200ff027b82 */ /* 0x000e700000000a00 */
[----:B------:R-:W2:Y:S08]  /*0060*/  LDC.64 R6, c[0x0][0x390] ;  /* 0x0000e400ff067b82 */ /* 0x000eb00000000a00 */
[----:B------:R-:W3:Y:S01]  /*0070*/  LDC.64 R8, c[0x0][0x398] ;  /* 0x0000e600ff087b82 */ /* 0x000ee20000000a00 */
[----:B0-----:R-:W-:Y:S01]  /*0080*/  IMAD R5, R0, UR6, R5 ;  /* 0x0000000600057c24 */ /* 0x001fe2000f8e0205 */
[----:B------:R-:W0:Y:S01]  /*0090*/  LDCU.64 UR6, c[0x0][0x380] ;  /* 0x00007000ff0677ac */ /* 0x000e220008000a00 */
[----:B-1----:R-:W0:Y:S02]  /*00a0*/  LDG.E.64 R2, desc[UR4][R2.64] ;  /* 0x0000000402027981 */ /* 0x002e24000c1e1b00 */
[----:B--2---:R-:W-:-:S06]  /*00b0*/  IMAD.WIDE R6, R5, 0x8, R6 ;  /* 0x0000000805067825 */ /* 0x004fcc00078e0206 */
[----:B------:R-:W2:Y:S01]  /*00c0*/  LDG.E.64 R6, desc[UR4][R6.64] ;  /* 0x0000000406067981 */ /* 0x000ea2000c1e1b00 */
[----:B---3--:R-:W-:-:S05]  /*00d0*/  IMAD.WIDE R8, R5, 0x8, R8 ;  /* 0x0000000805087825 */ /* 0x008fca00078e0208 */
[----:B------:R-:W2:Y:S01]  /*00e0*/  LDG.E.64 R10, desc[UR4][R8.64] ;  /* 0x00000004080a7981 */ /* 0x000ea2000c1e1b00 */
[----:B0-----:R-:W-:-:S08]  /*00f0*/  DMUL R4, R2, UR6 ;  /* 0x0000000602047c28 */ /* 0x001fd00008000000 */
[----:B--2---:R-:W-:-:S07]  /*0100*/  DFMA R4, R4, R6, R10 ;  /* 0x000000060404722b */ /* 0x004fce000000000a */
[----:B------:R-:W-:Y:S01]  /*0110*/  STG.E.64 desc[UR4][R8.64], R4 ;  /* 0x0000000408007986 */ /* 0x000fe2000c101b04 */
[----:B------:R-:W-:Y:S05]  /*0120*/  EXIT ;  /* 0x000000000000794d */ /* 0x000fea0003800000 */
.L_x_0:
[----:B------:R-:W-:-:S00]  /*0130*/  BRA `(.L_x_0) ;  /* 0xfffffffc00fc7947 */ /* 0x000fc0000383ffff */
[----:B------:R-:W-:-:S00]  /*0140*/  NOP ;  /* 0x0000000000007918 */ /* 0x000fc00000000000 */
        /* <DEDUP_REMOVED lines=11> */
.L_x_1:


//--------------------- .nv.shared.reserved.0     --------------------------
	.section	.nv.shared.reserved.0,"aw",@nobits
	.weak		__nv_reservedSMEM_offset_0_alias
	.size		__nv_reservedSMEM_offset_0_alias, 0, 64
	.other		__nv_reservedSMEM_offset_0_alias,@"STO_CUDA_RESERVED_SHARED STV_DEFAULT"
__nv_reservedSMEM_offset_0_alias:
	.zero		0
	.zero		64


//--------------------- .nv.constant0.CalpahGaxpGy --------------------------
	.section	.nv.constant0.CalpahGaxpGy,"a",@progbits
	.sectionflags	@""
	.align	4
.nv.constant0.CalpahGaxpGy:
	.zero		928


//--------------------- SYMBOLS --------------------------

	.type		.nv.reservedSmem.offset0,@object
	.size		.nv.reservedSmem.offset0,0x4
